	.headerflags	@"EF_CUDA_TEXMODE_UNIFIED EF_CUDA_64BIT_ADDRESS EF_CUDA_ACCELERATORS EF_CUDA_SM90 EF_CUDA_VIRTUAL_SM(EF_CUDA_SM90)"
	.elftype	@"ET_EXEC"


//--------------------- .nv.info                  --------------------------
	.section	.nv.info,"",@"SHT_CUDA_INFO"
	.align	4


	//----- nvinfo : EIATTR_REGCOUNT
	.align		4
        /*0000*/ 	.byte	0x04, 0x2f
        /*0002*/ 	.short	(.L_1 - .L_0)
	.align		4
.L_0:
        /*0004*/ 	.word	index@(triton_poi_fused_constant_pad_nd_7)
        /*0008*/ 	.word	0x00000012


	//----- nvinfo : EIATTR_MIN_STACK_SIZE
	.align		4
.L_1:
        /*000c*/ 	.byte	0x04, 0x12
        /*000e*/ 	.short	(.L_3 - .L_2)
	.align		4
.L_2:
        /*0010*/ 	.word	index@(triton_poi_fused_constant_pad_nd_7)
        /*0014*/ 	.word	0x00000000


	//----- nvinfo : EIATTR_FRAME_SIZE
	.align		4
.L_3:
        /*0018*/ 	.byte	0x04, 0x11
        /*001a*/ 	.short	(.L_5 - .L_4)
	.align		4
.L_4:
        /*001c*/ 	.word	index@(triton_poi_fused_constant_pad_nd_7)
        /*0020*/ 	.word	0x00000000


	//----- nvinfo : EIATTR_MIN_STACK_SIZE
	.align		4
.L_5:
        /*0024*/ 	.byte	0x04, 0x12
        /*0026*/ 	.short	(.L_7 - .L_6)
	.align		4
.L_6:
        /*0028*/ 	.word	index@(triton_poi_fused_constant_pad_nd_7)
        /*002c*/ 	.word	0x00000000
.L_7:


//--------------------- .nv.info.triton_poi_fused_constant_pad_nd_7 --------------------------
	.section	.nv.info.triton_poi_fused_constant_pad_nd_7,"",@"SHT_CUDA_INFO"
	.sectionflags	@""
	.align	4


	//----- nvinfo : EIATTR_CUDA_API_VERSION
	.align		4
        /*0000*/ 	.byte	0x04, 0x37
        /*0002*/ 	.short	(.L_9 - .L_8)
.L_8:
        /*0004*/ 	.word	0x0000007c


	//----- nvinfo : EIATTR_KPARAM_INFO
	.align		4
.L_9:
        /*0008*/ 	.byte	0x04, 0x17
        /*000a*/ 	.short	(.L_11 - .L_10)
.L_10:
        /*000c*/ 	.word	0x00000000
        /*0010*/ 	.short	0x0002
        /*0012*/ 	.short	0x0010
        /*0014*/ 	.byte	0x00, 0xf0, 0x11, 0x00


	//----- nvinfo : EIATTR_KPARAM_INFO
	.align		4
.L_11:
        /*0018*/ 	.byte	0x04, 0x17
        /*001a*/ 	.short	(.L_13 - .L_12)
.L_12:
        /*001c*/ 	.word	0x00000000
        /*0020*/ 	.short	0x0001
        /*0022*/ 	.short	0x0008
        /*0024*/ 	.byte	0x00, 0xf4, 0x21, 0x00


	//----- nvinfo : EIATTR_KPARAM_INFO
	.align		4
.L_13:
        /*0028*/ 	.byte	0x04, 0x17
        /*002a*/ 	.short	(.L_15 - .L_14)
.L_14:
        /*002c*/ 	.word	0x00000000
        /*0030*/ 	.short	0x0000
        /*0032*/ 	.short	0x0000
        /*0034*/ 	.byte	0x00, 0xf4, 0x21, 0x00


	//----- nvinfo : EIATTR_SPARSE_MMA_MASK
	.align		4
.L_15:
        /*0038*/ 	.byte	0x03, 0x50
        /*003a*/ 	.short	0x0000


	//----- nvinfo : EIATTR_MAXREG_COUNT
	.align		4
        /*003c*/ 	.byte	0x03, 0x1b
        /*003e*/ 	.short	0x00ff


	//----- nvinfo : EIATTR_EXIT_INSTR_OFFSETS
	.align		4
        /*0040*/ 	.byte	0x04, 0x1c
        /*0042*/ 	.short	(.L_17 - .L_16)


	//   ....[0]....
.L_16:
        /*0044*/ 	.word	0x000005b0


	//----- nvinfo : EIATTR_REQNTID
	.align		4
.L_17:
        /*0048*/ 	.byte	0x04, 0x10
        /*004a*/ 	.short	(.L_19 - .L_18)
.L_18:
        /*004c*/ 	.word	0x00000080
        /*0050*/ 	.word	0x00000001
        /*0054*/ 	.word	0x00000001


	//----- nvinfo : EIATTR_CBANK_PARAM_SIZE
	.align		4
.L_19:
        /*0058*/ 	.byte	0x03, 0x19
        /*005a*/ 	.short	0x0014


	//----- nvinfo : EIATTR_PARAM_CBANK
	.align		4
        /*005c*/ 	.byte	0x04, 0x0a
        /*005e*/ 	.short	(.L_21 - .L_20)
	.align		4
.L_20:
        /*0060*/ 	.word	index@(.nv.constant0.triton_poi_fused_constant_pad_nd_7)
        /*0064*/ 	.short	0x0210
        /*0066*/ 	.short	0x0014


	//----- nvinfo : EIATTR_SW_WAR
	.align		4
.L_21:
        /*0068*/ 	.byte	0x04, 0x36
        /*006a*/ 	.short	(.L_23 - .L_22)
.L_22:
        /*006c*/ 	.word	0x00000008
.L_23:


//--------------------- .nv.callgraph             --------------------------
	.section	.nv.callgraph,"",@"SHT_CUDA_CALLGRAPH"
	.align	4
	.sectionentsize	8
	.align		4
        /*0000*/ 	.word	0x00000000
	.align		4
        /*0004*/ 	.word	0xffffffff
	.align		4
        /*0008*/ 	.word	0x00000000
	.align		4
        /*000c*/ 	.word	0xfffffffe
	.align		4
        /*0010*/ 	.word	0x00000000
	.align		4
        /*0014*/ 	.word	0xfffffffd
	.align		4
        /*0018*/ 	.word	0x00000000
	.align		4
        /*001c*/ 	.word	0xfffffffc


//--------------------- .text.triton_poi_fused_constant_pad_nd_7 --------------------------
	.section	.text.triton_poi_fused_constant_pad_nd_7,"ax",@progbits
	.align	128
        .global         triton_poi_fused_constant_pad_nd_7
        .type           triton_poi_fused_constant_pad_nd_7,@function
        .size           triton_poi_fused_constant_pad_nd_7,(.L_x_1 - triton_poi_fused_constant_pad_nd_7)
        .other          triton_poi_fused_constant_pad_nd_7,@"STO_CUDA_ENTRY STV_DEFAULT"
triton_poi_fused_constant_pad_nd_7:
.text.triton_poi_fused_constant_pad_nd_7:
[----:B------:R-:W-:Y:S01]  /*0000*/  LDC R1, c[0x0][0x28] ;  /* 0x00000a00ff017b82 */ /* 0x000fe20000000800 */
[----:B------:R-:W1:Y:S01]  /*0010*/  S2R R0, SR_TID.X ;  /* 0x0000000000007919 */ /* 0x000e620000002100 */
[----:B------:R-:W-:Y:S01]  /*0020*/  ULDC.64 UR4, c[0x0][0x210] ;  /* 0x0000840000047ab9 */ /* 0x000fe20000000a00 */
[----:B------:R-:W2:Y:S01]  /*0030*/  S2R R3, SR_CTAID.X ;  /* 0x0000000000037919 */ /* 0x000ea20000002500 */
[----:B-1----:R-:W-:Y:S01]  /*0040*/  IMAD.SHL.U32 R0, R0, 0x4, RZ ;  /* 0x0000000400007824 */ /* 0x002fe200078e00ff */
[----:B--2---:R-:W-:-:S04]  /*0050*/  SHF.R.S32.HI R2, RZ, 0x15, R3 ;  /* 0x00000015ff027819 */ /* 0x004fc80000011403 */
[----:B------:R-:W-:-:S05]  /*0060*/  LOP3.LUT R0, R0, 0x1fc, RZ, 0xc0, !PT ;  /* 0x000001fc00007812 */ /* 0x000fca00078ec0ff */
[----:B------:R-:W-:Y:S01]  /*0070*/  IMAD R0, R3, 0x400, R0 ;  /* 0x0000040003007824 */ /* 0x000fe200078e0200 */
[----:B------:R-:W-:-:S03]  /*0080*/  SGXT R3, R2, 0x1 ;  /* 0x000000010203781a */ /* 0x000fc60000000200 */
[C---:B------:R-:W-:Y:S01]  /*0090*/  VIADD R2, R0.reuse, 0x200 ;  /* 0x0000020000027836 */ /* 0x040fe20000000000 */
[----:B------:R-:W-:Y:S01]  /*00a0*/  LEA.HI R4, R3, R0, RZ, 0x8 ;  /* 0x0000000003047211 */ /* 0x000fe200078f40ff */
[----:B------:R-:W-:-:S03]  /*00b0*/  IMAD.HI R5, R0, 0x78787879, RZ ;  /* 0x7878787900057827 */ /* 0x000fc600078e02ff */
[----:B------:R-:W-:Y:S01]  /*00c0*/  LEA.HI R3, R3, R2, RZ, 0x8 ;  /* 0x0000000203037211 */ /* 0x000fe200078f40ff */
[----:B------:R-:W-:Y:S01]  /*00d0*/  IMAD.HI R9, R2, 0x78787879, RZ ;  /* 0x7878787902097827 */ /* 0x000fe200078e02ff */
[----:B------:R-:W-:Y:S02]  /*00e0*/  SHF.R.S32.HI R4, RZ, 0x8, R4 ;  /* 0x00000008ff047819 */ /* 0x000fe40000011404 */
[----:B------:R-:W-:Y:S01]  /*00f0*/  SHF.R.S32.HI R3, RZ, 0x8, R3 ;  /* 0x00000008ff037819 */ /* 0x000fe20000011403 */
[----:B------:R-:W-:Y:S01]  /*0100*/  IMAD.HI R6, R0, 0x71625345, RZ ;  /* 0x7162534500067827 */ /* 0x000fe200078e02ff */
[----:B------:R-:W-:Y:S02]  /*0110*/  SHF.R.U32.HI R8, RZ, 0x1f, R5 ;  /* 0x0000001fff087819 */ /* 0x000fe40000011605 */
[----:B------:R-:W-:Y:S01]  /*0120*/  SHF.R.U32.HI R10, RZ, 0x1f, R9 ;  /* 0x0000001fff0a7819 */ /* 0x000fe20000011609 */
[----:B------:R-:W-:Y:S01]  /*0130*/  IMAD.HI R11, R4, 0x78787879, RZ ;  /* 0x78787879040b7827 */ /* 0x000fe200078e02ff */
[----:B------:R-:W-:-:S02]  /*0140*/  LEA.HI.SX32 R5, R5, R8, 0x14 ;  /* 0x0000000805057211 */ /* 0x000fc400078fa2ff */
[----:B------:R-:W-:Y:S01]  /*0150*/  SHF.R.U32.HI R7, RZ, 0x1f, R6 ;  /* 0x0000001fff077819 */ /* 0x000fe20000011606 */
[----:B------:R-:W-:Y:S01]  /*0160*/  IMAD.HI R14, R3, 0x78787879, RZ ;  /* 0x78787879030e7827 */ /* 0x000fe200078e02ff */
[----:B------:R-:W-:Y:S02]  /*0170*/  SHF.R.U32.HI R8, RZ, 0x1f, R11 ;  /* 0x0000001fff087819 */ /* 0x000fe4000001160b */
[----:B------:R-:W-:Y:S01]  /*0180*/  LEA.HI.SX32 R9, R9, R10, 0x14 ;  /* 0x0000000a09097211 */ /* 0x000fe200078fa2ff */
[----:B------:R-:W-:Y:S01]  /*0190*/  IMAD.HI R10, R5, 0x78787879, RZ ;  /* 0x78787879050a7827 */ /* 0x000fe200078e02ff */
[----:B------:R-:W-:Y:S02]  /*01a0*/  SHF.R.U32.HI R15, RZ, 0x1f, R14 ;  /* 0x0000001fff0f7819 */ /* 0x000fe4000001160e */
[----:B------:R-:W-:Y:S01]  /*01b0*/  LEA.HI R6, R6, R7, RZ, 0xf ;  /* 0x0000000706067211 */ /* 0x000fe200078f78ff */
[----:B------:R-:W-:Y:S01]  /*01c0*/  IMAD.HI R7, R2, 0x71625345, RZ ;  /* 0x7162534502077827 */ /* 0x000fe200078e02ff */
[----:B------:R-:W-:-:S02]  /*01d0*/  LEA.HI.SX32 R12, R11, R8, 0x1c ;  /* 0x000000080b0c7211 */ /* 0x000fc400078fe2ff */
[----:B------:R-:W-:Y:S01]  /*01e0*/  LEA.HI.SX32 R15, R14, R15, 0x1c ;  /* 0x0000000f0e0f7211 */ /* 0x000fe200078fe2ff */
[----:B------:R-:W-:Y:S01]  /*01f0*/  IMAD.HI R13, R9, 0x78787879, RZ ;  /* 0x78787879090d7827 */ /* 0x000fe200078e02ff */
[----:B------:R-:W-:Y:S02]  /*0200*/  SHF.R.U32.HI R11, RZ, 0x1f, R10 ;  /* 0x0000001fff0b7819 */ /* 0x000fe4000001160a */
[----:B------:R-:W-:Y:S01]  /*0210*/  SHF.R.U32.HI R8, RZ, 0x1f, R7 ;  /* 0x0000001fff087819 */ /* 0x000fe20000011607 */
[----:B------:R-:W-:Y:S01]  /*0220*/  IMAD R12, R12, 0x22, RZ ;  /* 0x000000220c0c7824 */ /* 0x000fe200078e02ff */
[----:B------:R-:W-:Y:S01]  /*0230*/  LEA.HI.SX32 R10, R10, R11, 0x1c ;  /* 0x0000000b0a0a7211 */ /* 0x000fe200078fe2ff */
[----:B------:R-:W-:Y:S01]  /*0240*/  IMAD R15, R15, 0x22, RZ ;  /* 0x000000220f0f7824 */ /* 0x000fe200078e02ff */
[----:B------:R-:W-:Y:S01]  /*0250*/  LEA.HI R8, R7, R8, RZ, 0xf ;  /* 0x0000000807087211 */ /* 0x000fe200078f78ff */
[----:B------:R-:W-:Y:S01]  /*0260*/  IMAD.SHL.U32 R6, R6, 0x40000, RZ ;  /* 0x0004000006067824 */ /* 0x000fe200078e00ff */
[----:B------:R-:W-:Y:S01]  /*0270*/  LOP3.LUT R7, RZ, R12, RZ, 0x33, !PT ;  /* 0x0000000cff077212 */ /* 0x000fe200078e33ff */
[----:B------:R-:W-:Y:S01]  /*0280*/  IMAD R10, R10, -0x22, R5 ;  /* 0xffffffde0a0a7824 */ /* 0x000fe200078e0205 */
[----:B------:R-:W-:Y:S01]  /*0290*/  SHF.R.U32.HI R14, RZ, 0x1f, R13 ;  /* 0x0000001fff0e7819 */ /* 0x000fe2000001160d */
[----:B------:R-:W-:Y:S01]  /*02a0*/  IMAD R5, R5, -0x2200, R0 ;  /* 0xffffde0005057824 */ /* 0x000fe200078e0200 */
[----:B------:R-:W-:Y:S01]  /*02b0*/  LOP3.LUT R12, RZ, R15, RZ, 0x33, !PT ;  /* 0x0000000fff0c7212 */ /* 0x000fe200078e33ff */
[----:B------:R-:W-:Y:S01]  /*02c0*/  IMAD.IADD R4, R4, 0x1, R7 ;  /* 0x0000000104047824 */ /* 0x000fe200078e0207 */
[----:B------:R-:W-:Y:S01]  /*02d0*/  LEA.HI.SX32 R14, R13, R14, 0x1c ;  /* 0x0000000e0d0e7211 */ /* 0x000fe200078fe2ff */
[----:B------:R-:W-:-:S02]  /*02e0*/  IMAD.SHL.U32 R8, R8, 0x40000, RZ ;  /* 0x0004000008087824 */ /* 0x000fc400078e00ff */
[----:B------:R-:W-:Y:S02]  /*02f0*/  IMAD.IADD R7, R3, 0x1, R12 ;  /* 0x0000000103077824 */ /* 0x000fe400078e020c */
[C---:B------:R-:W-:Y:S02]  /*0300*/  VIADD R3, R10.reuse, 0xffffffff ;  /* 0xffffffff0a037836 */ /* 0x040fe40000000000 */
[----:B------:R-:W-:Y:S02]  /*0310*/  IMAD.SHL.U32 R10, R10, 0x2000, RZ ;  /* 0x000020000a0a7824 */ /* 0x000fe400078e00ff */
[----:B------:R-:W-:Y:S01]  /*0320*/  IMAD R14, R14, -0x22, R9 ;  /* 0xffffffde0e0e7824 */ /* 0x000fe200078e0209 */
[----:B------:R-:W-:Y:S01]  /*0330*/  LOP3.LUT R3, R3, R4, RZ, 0xfc, !PT ;  /* 0x0000000403037212 */ /* 0x000fe200078efcff */
[----:B------:R-:W-:Y:S01]  /*0340*/  IMAD R2, R9, -0x2200, R2 ;  /* 0xffffde0009027824 */ /* 0x000fe200078e0202 */
[--C-:B------:R-:W-:Y:S02]  /*0350*/  IADD3 R11, P0, P1, R10, R5, R6.reuse ;  /* 0x000000050a0b7210 */ /* 0x100fe4000791e006 */
[----:B------:R-:W-:Y:S01]  /*0360*/  SHF.R.S32.HI R4, RZ, 0x1f, R5 ;  /* 0x0000001fff047819 */ /* 0x000fe20000011405 */
[C---:B------:R-:W-:Y:S01]  /*0370*/  IMAD.SHL.U32 R5, R14.reuse, 0x2000, RZ ;  /* 0x000020000e057824 */ /* 0x040fe200078e00ff */
[----:B------:R-:W-:Y:S01]  /*0380*/  SHF.R.S32.HI R9, RZ, 0x1f, R6 ;  /* 0x0000001fff097819 */ /* 0x000fe20000011406 */
[----:B------:R-:W-:Y:S01]  /*0390*/  VIADD R14, R14, 0xffffffff ;  /* 0xffffffff0e0e7836 */ /* 0x000fe20000000000 */
[----:B------:R-:W-:-:S02]  /*03a0*/  SHF.R.S32.HI R6, RZ, 0x1f, R8 ;  /* 0x0000001fff067819 */ /* 0x000fc40000011408 */
[----:B------:R-:W-:Y:S02]  /*03b0*/  SHF.R.S32.HI R10, RZ, 0x1f, R10 ;  /* 0x0000001fff0a7819 */ /* 0x000fe4000001140a */
[----:B------:R-:W-:Y:S02]  /*03c0*/  IADD3 R8, P2, P3, R5, R2, R8 ;  /* 0x0000000205087210 */ /* 0x000fe40007b5e008 */
[----:B------:R-:W-:Y:S02]  /*03d0*/  LOP3.LUT R7, R14, R7, RZ, 0xfc, !PT ;  /* 0x000000070e077212 */ /* 0x000fe400078efcff */
[----:B------:R-:W-:Y:S02]  /*03e0*/  SHF.R.S32.HI R2, RZ, 0x1f, R2 ;  /* 0x0000001fff027819 */ /* 0x000fe40000011402 */
[----:B------:R-:W-:Y:S02]  /*03f0*/  SHF.R.S32.HI R5, RZ, 0x1f, R5 ;  /* 0x0000001fff057819 */ /* 0x000fe40000011405 */
[----:B------:R-:W-:-:S02]  /*0400*/  IADD3.X R4, R10, R4, R9, P0, P1 ;  /* 0x000000040a047210 */ /* 0x000fc400007e2409 */
[----:B------:R-:W-:Y:S02]  /*0410*/  ISETP.GE.U32.AND P0, PT, R3, 0x20, PT ;  /* 0x000000200300780c */ /* 0x000fe40003f06070 */
[----:B------:R-:W-:Y:S02]  /*0420*/  ISETP.GE.U32.AND P1, PT, R7, 0x20, PT ;  /* 0x000000200700780c */ /* 0x000fe40003f26070 */
[----:B------:R-:W-:Y:S02]  /*0430*/  IADD3.X R5, R5, R2, R6, P2, P3 ;  /* 0x0000000205057210 */ /* 0x000fe400017e6406 */
[----:B------:R-:W-:Y:S02]  /*0440*/  CS2R R6, SRZ ;  /* 0x0000000000067805 */ /* 0x000fe4000001ff00 */
[----:B------:R-:W-:Y:S01]  /*0450*/  LEA R12, P2, R11, UR4, 0x2 ;  /* 0x000000040b0c7c11 */ /* 0x000fe2000f8410ff */
[----:B------:R-:W1:Y:S01]  /*0460*/  LDC.64 R2, c[0x0][0x218] ;  /* 0x00008600ff027b82 */ /* 0x000e620000000a00 */
[----:B------:R-:W-:-:S02]  /*0470*/  LEA R14, P3, R8, UR4, 0x2 ;  /* 0x00000004080e7c11 */ /* 0x000fc4000f8610ff */
[----:B------:R-:W-:Y:S02]  /*0480*/  LEA.HI.X R13, R11, UR5, R4, 0x2, P2 ;  /* 0x000000050b0d7c11 */ /* 0x000fe400090f1404 */
[----:B------:R-:W-:Y:S02]  /*0490*/  CS2R R10, SRZ ;  /* 0x00000000000a7805 */ /* 0x000fe4000001ff00 */
[----:B------:R-:W-:Y:S02]  /*04a0*/  LEA.HI.X R15, R8, UR5, R5, 0x2, P3 ;  /* 0x00000005080f7c11 */ /* 0x000fe400098f1405 */
[----:B------:R-:W-:Y:S02]  /*04b0*/  CS2R R8, SRZ ;  /* 0x0000000000087805 */ /* 0x000fe4000001ff00 */
[----:B------:R-:W-:Y:S01]  /*04c0*/  CS2R R4, SRZ ;  /* 0x0000000000047805 */ /* 0x000fe2000001ff00 */
[----:B------:R-:W-:-:S03]  /*04d0*/  ULDC.64 UR4, c[0x0][0x208] ;  /* 0x0000820000047ab9 */ /* 0x000fc60000000a00 */
[----:B------:R-:W2:Y:S04]  /*04e0*/  @!P0 LDG.E.128 R8, desc[UR4][R12.64+-0x8400] ;  /* 0xff7c00040c088981 */ /* 0x000ea8000c1e1d00 */
[----:B------:R-:W3:Y:S01]  /*04f0*/  @!P1 LDG.E.128 R4, desc[UR4][R14.64+-0x8400] ;  /* 0xff7c00040e049981 */ /* 0x000ee2000c1e1d00 */
[----:B-1----:R-:W-:Y:S01]  /*0500*/  IMAD.WIDE R2, R0, 0x4, R2 ;  /* 0x0000000400027825 */ /* 0x002fe200078e0202 */
[----:B--2---:R-:W-:Y:S02]  /*0510*/  SEL R8, R8, RZ, !P0 ;  /* 0x000000ff08087207 */ /* 0x004fe40004000000 */
[----:B------:R-:W-:Y:S02]  /*0520*/  SEL R9, R9, RZ, !P0 ;  /* 0x000000ff09097207 */ /* 0x000fe40004000000 */
[----:B------:R-:W-:-:S02]  /*0530*/  SEL R10, R10, RZ, !P0 ;  /* 0x000000ff0a0a7207 */ /* 0x000fc40004000000 */
[----:B------:R-:W-:Y:S02]  /*0540*/  SEL R11, R11, RZ, !P0 ;  /* 0x000000ff0b0b7207 */ /* 0x000fe40004000000 */
[----:B---3--:R-:W-:Y:S02]  /*0550*/  SEL R4, R4, RZ, !P1 ;  /* 0x000000ff04047207 */ /* 0x008fe40004800000 */
[----:B------:R-:W-:Y:S01]  /*0560*/  SEL R5, R5, RZ, !P1 ;  /* 0x000000ff05057207 */ /* 0x000fe20004800000 */
[----:B------:R-:W-:Y:S01]  /*0570*/  STG.E.128 desc[UR4][R2.64], R8 ;  /* 0x0000000802007986 */ /* 0x000fe2000c101d04 */
[----:B------:R-:W-:Y:S02]  /*0580*/  SEL R6, R6, RZ, !P1 ;  /* 0x000000ff06067207 */ /* 0x000fe40004800000 */
[----:B------:R-:W-:-:S05]  /*0590*/  SEL R7, R7, RZ, !P1 ;  /* 0x000000ff07077207 */ /* 0x000fca0004800000 */
[----:B------:R-:W-:Y:S01]  /*05a0*/  STG.E.128 desc[UR4][R2.64+0x800], R4 ;  /* 0x0008000402007986 */ /* 0x000fe2000c101d04 */
[----:B------:R-:W-:Y:S05]  /*05b0*/  EXIT ;  /* 0x000000000000794d */ /* 0x000fea0003800000 */
.L_x_0:
[----:B------:R-:W-:-:S00]  /*05c0*/  BRA `(.L_x_0) ;  /* 0xfffffffc00fc7947 */ /* 0x000fc0000383ffff */
[----:B------:R-:W-:-:S00]  /*05d0*/  NOP ;  /* 0x0000000000007918 */ /* 0x000fc00000000000 */
        /* <DEDUP_REMOVED lines=10> */
.L_x_1:


//--------------------- .nv.constant0.triton_poi_fused_constant_pad_nd_7 --------------------------
	.section	.nv.constant0.triton_poi_fused_constant_pad_nd_7,"a",@progbits
	.sectionflags	@""
	.align	4
.nv.constant0.triton_poi_fused_constant_pad_nd_7:
	.zero		548
